//
// Generated by NVIDIA NVVM Compiler
//
// Compiler Build ID: CL-36424714
// Cuda compilation tools, release 13.0, V13.0.88
// Based on NVVM 20.0.0
//

.version 9.0
.target sm_100
.address_size 64

	// .globl	_Z15rgbToGreyKernelPhS_ii

.visible .entry _Z15rgbToGreyKernelPhS_ii(
	.param .u64 .ptr .align 1 _Z15rgbToGreyKernelPhS_ii_param_0,
	.param .u64 .ptr .align 1 _Z15rgbToGreyKernelPhS_ii_param_1,
	.param .u32 _Z15rgbToGreyKernelPhS_ii_param_2,
	.param .u32 _Z15rgbToGreyKernelPhS_ii_param_3
)
{
	.reg .pred 	%p<4>;
	.reg .b16 	%rs<4>;
	.reg .b32 	%r<16>;
	.reg .b32 	%f<7>;
	.reg .b64 	%rd<9>;

	ld.param.u64 	%rd1, [_Z15rgbToGreyKernelPhS_ii_param_0];
	ld.param.u64 	%rd2, [_Z15rgbToGreyKernelPhS_ii_param_1];
	ld.param.u32 	%r3, [_Z15rgbToGreyKernelPhS_ii_param_2];
	ld.param.u32 	%r4, [_Z15rgbToGreyKernelPhS_ii_param_3];
	mov.u32 	%r6, %tid.x;
	mov.u32 	%r7, %ntid.x;
	mov.u32 	%r8, %ctaid.x;
	mad.lo.s32 	%r1, %r7, %r8, %r6;
	mov.u32 	%r9, %tid.y;
	mov.u32 	%r10, %ntid.y;
	mov.u32 	%r11, %ctaid.y;
	mad.lo.s32 	%r12, %r10, %r11, %r9;
	setp.ge.s32 	%p1, %r1, %r3;
	setp.ge.s32 	%p2, %r12, %r4;
	or.pred  	%p3, %p1, %p2;
	@%p3 bra 	$L__BB0_2;
	cvta.to.global.u64 	%rd3, %rd1;
	cvta.to.global.u64 	%rd4, %rd2;
	mad.lo.s32 	%r13, %r3, %r12, %r1;
	mul.lo.s32 	%r14, %r13, 3;
	cvt.s64.s32 	%rd5, %r14;
	add.s64 	%rd6, %rd3, %rd5;
	ld.global.u8 	%rs1, [%rd6];
	ld.global.u8 	%rs2, [%rd6+1];
	ld.global.u8 	%rs3, [%rd6+2];
	cvt.rn.f32.u16 	%f1, %rs1;
	cvt.rn.f32.u16 	%f2, %rs2;
	mul.f32 	%f3, %f2, 0f3F3851EC;
	fma.rn.f32 	%f4, %f1, 0f3E570A3D, %f3;
	cvt.rn.f32.u16 	%f5, %rs3;
	fma.rn.f32 	%f6, %f5, 0f3D8F5C29, %f4;
	cvt.rzi.u32.f32 	%r15, %f6;
	cvt.s64.s32 	%rd7, %r13;
	add.s64 	%rd8, %rd4, %rd7;
	st.global.u8 	[%rd8], %r15;
$L__BB0_2:
	ret;

}


// ===== COMPILED SASS (sm_100) =====

	.target	sm_100

	.elftype	@"ET_EXEC"


//--------------------- .note.nv.tkinfo           --------------------------
	.section	.note.nv.tkinfo,"",@"SHT_NOTE"
	.sectionflags	@"SHF_NOTE_NV_TKINFO"
	.tkinfo
        /*0018*/ 	.word	0x00000002
        /*0030*/ 	.string	""
        /*0030*/ 	.string	"ptxas"
        /*0030*/ 	.string	"Cuda compilation tools, release 13.0, V13.0.88"
        /*0030*/ 	.string	"Build cuda_13.0.r13.0/compiler.36424714_0"
        /*0030*/ 	.string	"-arch sm_100 -m 64 "



//--------------------- .note.nv.cuinfo           --------------------------
	.section	.note.nv.cuinfo,"",@"SHT_NOTE"
	.sectionflags	@"SHF_NOTE_NV_CUINFO"
        /*0018*/ 	.short	0x0002
        /*001a*/ 	.short	0x0064
        /*001c*/ 	.short	0x0082
	.zero		2


//--------------------- .nv.info                  --------------------------
	.section	.nv.info,"",@"SHT_CUDA_INFO"
	.align	4


	//----- nvinfo : EIATTR_REGCOUNT
	.align		4
        /*0000*/ 	.byte	0x04, 0x2f
        /*0002*/ 	.short	(.L_1 - .L_0)
	.align		4
.L_0:
        /*0004*/ 	.word	index@(_Z15rgbToGreyKernelPhS_ii)
        /*0008*/ 	.word	0x0000000a


	//----- nvinfo : EIATTR_FRAME_SIZE
	.align		4
.L_1:
        /*000c*/ 	.byte	0x04, 0x11
        /*000e*/ 	.short	(.L_3 - .L_2)
	.align		4
.L_2:
        /*0010*/ 	.word	index@(_Z15rgbToGreyKernelPhS_ii)
        /*0014*/ 	.word	0x00000000


	//----- nvinfo : EIATTR_MIN_STACK_SIZE
	.align		4
.L_3:
        /*0018*/ 	.byte	0x04, 0x12
        /*001a*/ 	.short	(.L_5 - .L_4)
	.align		4
.L_4:
        /*001c*/ 	.word	index@(_Z15rgbToGreyKernelPhS_ii)
        /*0020*/ 	.word	0x00000000
.L_5:


//--------------------- .nv.compat                --------------------------
	.section	.nv.compat,"",@"SHT_CUDA_COMPAT_INFO"
	.align	4
        /*0000*/ 	.byte	0x02, 0x09, 0x00, 0x00, 0x02, 0x02, 0x01, 0x00, 0x02, 0x05, 0x05, 0x00, 0x03, 0x07, 0x01, 0x01
        /*0010*/ 	.byte	0x02, 0x03, 0x00, 0x00, 0x02, 0x06, 0x01, 0x00, 0x04, 0x0b, 0x08, 0x00, 0x09, 0x00, 0x00, 0x00
        /*0020*/ 	.byte	0x00, 0x00, 0x00, 0x00


//--------------------- .nv.info._Z15rgbToGreyKernelPhS_ii --------------------------
	.section	.nv.info._Z15rgbToGreyKernelPhS_ii,"",@"SHT_CUDA_INFO"
	.sectionflags	@""
	.align	4


	//----- nvinfo : EIATTR_CUDA_API_VERSION
	.align		4
        /*0000*/ 	.byte	0x04, 0x37
        /*0002*/ 	.short	(.L_7 - .L_6)
.L_6:
        /*0004*/ 	.word	0x00000082


	//----- nvinfo : EIATTR_KPARAM_INFO
	.align		4
.L_7:
        /*0008*/ 	.byte	0x04, 0x17
        /*000a*/ 	.short	(.L_9 - .L_8)
.L_8:
        /*000c*/ 	.word	0x00000000
        /*0010*/ 	.short	0x0003
        /*0012*/ 	.short	0x0014
        /*0014*/ 	.byte	0x00, 0xf0, 0x11, 0x00


	//----- nvinfo : EIATTR_KPARAM_INFO
	.align		4
.L_9:
        /*0018*/ 	.byte	0x04, 0x17
        /*001a*/ 	.short	(.L_11 - .L_10)
.L_10:
        /*001c*/ 	.word	0x00000000
        /*0020*/ 	.short	0x0002
        /*0022*/ 	.short	0x0010
        /*0024*/ 	.byte	0x00, 0xf0, 0x11, 0x00


	//----- nvinfo : EIATTR_KPARAM_INFO
	.align		4
.L_11:
        /*0028*/ 	.byte	0x04, 0x17
        /*002a*/ 	.short	(.L_13 - .L_12)
.L_12:
        /*002c*/ 	.word	0x00000000
        /*0030*/ 	.short	0x0001
        /*0032*/ 	.short	0x0008
        /*0034*/ 	.byte	0x00, 0xf5, 0x21, 0x00


	//----- nvinfo : EIATTR_KPARAM_INFO
	.align		4
.L_13:
        /*0038*/ 	.byte	0x04, 0x17
        /*003a*/ 	.short	(.L_15 - .L_14)
.L_14:
        /*003c*/ 	.word	0x00000000
        /*0040*/ 	.short	0x0000
        /*0042*/ 	.short	0x0000
        /*0044*/ 	.byte	0x00, 0xf5, 0x21, 0x00


	//----- nvinfo : EIATTR_SPARSE_MMA_MASK
	.align		4
.L_15:
        /*0048*/ 	.byte	0x03, 0x50
        /*004a*/ 	.short	0x0000


	//----- nvinfo : EIATTR_MAXREG_COUNT
	.align		4
        /*004c*/ 	.byte	0x03, 0x1b
        /*004e*/ 	.short	0x00ff


	//----- nvinfo : EIATTR_MERCURY_ISA_VERSION
	.align		4
        /*0050*/ 	.byte	0x03, 0x5f
        /*0052*/ 	.short	0x0101


	//----- nvinfo : EIATTR_VRC_CTA_INIT_COUNT
	.align		4
        /*0054*/ 	.byte	0x02, 0x4a
	.zero		1
	.zero		1


	//----- nvinfo : EIATTR_EXIT_INSTR_OFFSETS
	.align		4
        /*0058*/ 	.byte	0x04, 0x1c
        /*005a*/ 	.short	(.L_17 - .L_16)


	//   ....[0]....
.L_16:
        /*005c*/ 	.word	0x000000c0


	//   ....[1]....
        /*0060*/ 	.word	0x00000200


	//----- nvinfo : EIATTR_CBANK_PARAM_SIZE
	.align		4
.L_17:
        /*0064*/ 	.byte	0x03, 0x19
        /*0066*/ 	.short	0x0018


	//----- nvinfo : EIATTR_PARAM_CBANK
	.align		4
        /*0068*/ 	.byte	0x04, 0x0a
        /*006a*/ 	.short	(.L_19 - .L_18)
	.align		4
.L_18:
        /*006c*/ 	.word	index@(.nv.constant0._Z15rgbToGreyKernelPhS_ii)
        /*0070*/ 	.short	0x0380
        /*0072*/ 	.short	0x0018


	//----- nvinfo : EIATTR_SW_WAR
	.align		4
.L_19:
        /*0074*/ 	.byte	0x04, 0x36
        /*0076*/ 	.short	(.L_21 - .L_20)
.L_20:
        /*0078*/ 	.word	0x00000008
.L_21:


//--------------------- .nv.callgraph             --------------------------
	.section	.nv.callgraph,"",@"SHT_CUDA_CALLGRAPH"
	.align	4
	.sectionentsize	8
	.align		4
        /*0000*/ 	.word	0x00000000
	.align		4
        /*0004*/ 	.word	0xffffffff
	.align		4
        /*0008*/ 	.word	0x00000000
	.align		4
        /*000c*/ 	.word	0xfffffffe
	.align		4
        /*0010*/ 	.word	0x00000000
	.align		4
        /*0014*/ 	.word	0xfffffffd
	.align		4
        /*0018*/ 	.word	0x00000000
	.align		4
        /*001c*/ 	.word	0xfffffffc


//--------------------- .text._Z15rgbToGreyKernelPhS_ii --------------------------
	.section	.text._Z15rgbToGreyKernelPhS_ii,"ax",@progbits
	.align	128
        .global         _Z15rgbToGreyKernelPhS_ii
        .type           _Z15rgbToGreyKernelPhS_ii,@function
        .size           _Z15rgbToGreyKernelPhS_ii,(.L_x_1 - _Z15rgbToGreyKernelPhS_ii)
        .other          _Z15rgbToGreyKernelPhS_ii,@"STO_CUDA_ENTRY STV_DEFAULT"
_Z15rgbToGreyKernelPhS_ii:
.text._Z15rgbToGreyKernelPhS_ii:
[----:B------:R-:W-:Y:S01]  /*0000*/  LDC R1, c[0x0][0x37c] ;  /* 0x0000df00ff017b82 */ /* 0x000fe20000000800 */
[----:B------:R-:W0:Y:S01]  /*0010*/  S2R R3, SR_TID.Y ;  /* 0x0000000000037919 */ /* 0x000e220000002200 */
[----:B------:R-:W1:Y:S01]  /*0020*/  LDCU UR4, c[0x0][0x360] ;  /* 0x00006c00ff0477ac */ /* 0x000e620008000800 */
[----:B------:R-:W0:Y:S01]  /*0030*/  S2R R2, SR_CTAID.Y ;  /* 0x0000000000027919 */ /* 0x000e220000002600 */
[----:B------:R-:W0:Y:S01]  /*0040*/  LDCU UR5, c[0x0][0x364] ;  /* 0x00006c80ff0577ac */ /* 0x000e220008000800 */
[----:B------:R-:W1:Y:S01]  /*0050*/  S2R R0, SR_TID.X ;  /* 0x0000000000007919 */ /* 0x000e620000002100 */
[----:B------:R-:W2:Y:S01]  /*0060*/  LDCU.64 UR6, c[0x0][0x390] ;  /* 0x00007200ff0677ac */ /* 0x000ea20008000a00 */
[----:B------:R-:W1:Y:S01]  /*0070*/  S2R R5, SR_CTAID.X ;  /* 0x0000000000057919 */ /* 0x000e620000002500 */
[----:B0-----:R-:W-:-:S05]  /*0080*/  IMAD R3, R2, UR5, R3 ;  /* 0x0000000502037c24 */ /* 0x001fca000f8e0203 */
[----:B--2---:R-:W-:Y:S01]  /*0090*/  ISETP.GE.AND P0, PT, R3, UR7, PT ;  /* 0x0000000703007c0c */ /* 0x004fe2000bf06270 */
[----:B-1----:R-:W-:-:S05]  /*00a0*/  IMAD R0, R5, UR4, R0 ;  /* 0x0000000405007c24 */ /* 0x002fca000f8e0200 */
[----:B------:R-:W-:-:S13]  /*00b0*/  ISETP.GE.OR P0, PT, R0, UR6, P0 ;  /* 0x0000000600007c0c */ /* 0x000fda0008706670 */
[----:B------:R-:W-:Y:S05]  /*00c0*/  @P0 EXIT ;  /* 0x000000000000094d */ /* 0x000fea0003800000 */
[----:B------:R-:W0:Y:S01]  /*00d0*/  LDCU.128 UR8, c[0x0][0x380] ;  /* 0x00007000ff0877ac */ /* 0x000e220008000c00 */
[----:B------:R-:W-:Y:S01]  /*00e0*/  IMAD R0, R3, UR6, R0 ;  /* 0x0000000603007c24 */ /* 0x000fe2000f8e0200 */
[----:B------:R-:W1:Y:S03]  /*00f0*/  LDCU.64 UR4, c[0x0][0x358] ;  /* 0x00006b00ff0477ac */ /* 0x000e660008000a00 */
[----:B------:R-:W-:-:S05]  /*0100*/  IMAD R3, R0, 0x3, RZ ;  /* 0x0000000300037824 */ /* 0x000fca00078e02ff */
[----:B0-----:R-:W-:-:S04]  /*0110*/  IADD3 R2, P0, PT, R3, UR8, RZ ;  /* 0x0000000803027c10 */ /* 0x001fc8000ff1e0ff */
[----:B------:R-:W-:-:S05]  /*0120*/  LEA.HI.X.SX32 R3, R3, UR9, 0x1, P0 ;  /* 0x0000000903037c11 */ /* 0x000fca00080f0eff */
[----:B-1----:R-:W2:Y:S04]  /*0130*/  LDG.E.U8 R5, desc[UR4][R2.64+0x1] ;  /* 0x0000010402057981 */ /* 0x002ea8000c1e1100 */
[----:B------:R-:W3:Y:S04]  /*0140*/  LDG.E.U8 R4, desc[UR4][R2.64] ;  /* 0x0000000402047981 */ /* 0x000ee8000c1e1100 */
[----:B------:R-:W4:Y:S01]  /*0150*/  LDG.E.U8 R6, desc[UR4][R2.64+0x2] ;  /* 0x0000020402067981 */ /* 0x000f22000c1e1100 */
[----:B--2---:R-:W-:Y:S02]  /*0160*/  I2FP.F32.U32 R5, R5 ;  /* 0x0000000500057245 */ /* 0x004fe40000201000 */
[----:B---3--:R-:W-:-:S03]  /*0170*/  I2FP.F32.U32 R4, R4 ;  /* 0x0000000400047245 */ /* 0x008fc60000201000 */
[----:B------:R-:W-:Y:S01]  /*0180*/  FMUL R5, R5, 0.72000002861022949219 ;  /* 0x3f3851ec05057820 */ /* 0x000fe20000400000 */
[----:B----4-:R-:W-:-:S03]  /*0190*/  I2FP.F32.U32 R7, R6 ;  /* 0x0000000600077245 */ /* 0x010fc60000201000 */
[----:B------:R-:W-:-:S04]  /*01a0*/  FFMA R4, R4, 0.20999999344348907471, R5 ;  /* 0x3e570a3d04047823 */ /* 0x000fc80000000005 */
[----:B------:R-:W-:Y:S01]  /*01b0*/  FFMA R7, R7, 0.070000000298023223877, R4 ;  /* 0x3d8f5c2907077823 */ /* 0x000fe20000000004 */
[----:B------:R-:W-:-:S04]  /*01c0*/  IADD3 R4, P0, PT, R0, UR10, RZ ;  /* 0x0000000a00047c10 */ /* 0x000fc8000ff1e0ff */
[----:B------:R-:W-:Y:S01]  /*01d0*/  LEA.HI.X.SX32 R5, R0, UR11, 0x1, P0 ;  /* 0x0000000b00057c11 */ /* 0x000fe200080f0eff */
[----:B------:R-:W0:Y:S04]  /*01e0*/  F2I.U32.TRUNC.NTZ R7, R7 ;  /* 0x0000000700077305 */ /* 0x000e28000020f000 */
[----:B0-----:R-:W-:Y:S01]  /*01f0*/  STG.E.U8 desc[UR4][R4.64], R7 ;  /* 0x0000000704007986 */ /* 0x001fe2000c101104 */
[----:B------:R-:W-:Y:S05]  /*0200*/  EXIT ;  /* 0x000000000000794d */ /* 0x000fea0003800000 */
.L_x_0:
[----:B------:R-:W-:-:S00]  /*0210*/  BRA `(.L_x_0) ;  /* 0xfffffffc00fc7947 */ /* 0x000fc0000383ffff */
[----:B------:R-:W-:-:S00]  /*0220*/  NOP ;  /* 0x0000000000007918 */ /* 0x000fc00000000000 */
        /* <DEDUP_REMOVED lines=13> */
.L_x_1:


//--------------------- .nv.shared.reserved.0     --------------------------
	.section	.nv.shared.reserved.0,"aw",@nobits
	.weak		__nv_reservedSMEM_offset_0_alias
	.size		__nv_reservedSMEM_offset_0_alias, 0, 64
	.other		__nv_reservedSMEM_offset_0_alias,@"STO_CUDA_RESERVED_SHARED STV_DEFAULT"
__nv_reservedSMEM_offset_0_alias:
	.zero		0
	.zero		64


//--------------------- .nv.constant0._Z15rgbToGreyKernelPhS_ii --------------------------
	.section	.nv.constant0._Z15rgbToGreyKernelPhS_ii,"a",@progbits
	.sectionflags	@""
	.align	4
.nv.constant0._Z15rgbToGreyKernelPhS_ii:
	.zero		920


//--------------------- SYMBOLS --------------------------

	.type		.nv.reservedSmem.offset0,@object
	.size		.nv.reservedSmem.offset0,0x4
